	.headerflags	@"EF_CUDA_TEXMODE_UNIFIED EF_CUDA_64BIT_ADDRESS EF_CUDA_ACCELERATORS EF_CUDA_SM90 EF_CUDA_VIRTUAL_SM(EF_CUDA_SM90)"
	.elftype	@"ET_EXEC"


//--------------------- .nv.info                  --------------------------
	.section	.nv.info,"",@"SHT_CUDA_INFO"
	.align	4


	//----- nvinfo : EIATTR_REGCOUNT
	.align		4
        /*0000*/ 	.byte	0x04, 0x2f
        /*0002*/ 	.short	(.L_3 - .L_2)
	.align		4
.L_2:
        /*0004*/ 	.word	index@(triton_poi_fused__native_batch_norm_legit_no_training_add_convolution_relu_18)
        /*0008*/ 	.word	0x00000018


	//----- nvinfo : EIATTR_MIN_STACK_SIZE
	.align		4
.L_3:
        /*000c*/ 	.byte	0x04, 0x12
        /*000e*/ 	.short	(.L_5 - .L_4)
	.align		4
.L_4:
        /*0010*/ 	.word	index@(triton_poi_fused__native_batch_norm_legit_no_training_add_convolution_relu_18)
        /*0014*/ 	.word	0x00000000


	//----- nvinfo : EIATTR_FRAME_SIZE
	.align		4
.L_5:
        /*0018*/ 	.byte	0x04, 0x11
        /*001a*/ 	.short	(.L_7 - .L_6)
	.align		4
.L_6:
        /*001c*/ 	.word	index@(triton_poi_fused__native_batch_norm_legit_no_training_add_convolution_relu_18)
        /*0020*/ 	.word	0x00000000


	//----- nvinfo : EIATTR_MIN_STACK_SIZE
	.align		4
.L_7:
        /*0024*/ 	.byte	0x04, 0x12
        /*0026*/ 	.short	(.L_9 - .L_8)
	.align		4
.L_8:
        /*0028*/ 	.word	index@(triton_poi_fused__native_batch_norm_legit_no_training_add_convolution_relu_18)
        /*002c*/ 	.word	0x00000000
.L_9:


//--------------------- .nv.info.triton_poi_fused__native_batch_norm_legit_no_training_add_convolution_relu_18 --------------------------
	.section	.nv.info.triton_poi_fused__native_batch_norm_legit_no_training_add_convolution_relu_18,"",@"SHT_CUDA_INFO"
	.sectionflags	@""
	.align	4


	//----- nvinfo : EIATTR_CUDA_API_VERSION
	.align		4
        /*0000*/ 	.byte	0x04, 0x37
        /*0002*/ 	.short	(.L_11 - .L_10)
.L_10:
        /*0004*/ 	.word	0x0000007c


	//----- nvinfo : EIATTR_KPARAM_INFO
	.align		4
.L_11:
        /*0008*/ 	.byte	0x04, 0x17
        /*000a*/ 	.short	(.L_13 - .L_12)
.L_12:
        /*000c*/ 	.word	0x00000000
        /*0010*/ 	.short	0x0008
        /*0012*/ 	.short	0x0040
        /*0014*/ 	.byte	0x00, 0xf0, 0x11, 0x00


	//----- nvinfo : EIATTR_KPARAM_INFO
	.align		4
.L_13:
        /*0018*/ 	.byte	0x04, 0x17
        /*001a*/ 	.short	(.L_15 - .L_14)
.L_14:
        /*001c*/ 	.word	0x00000000
        /*0020*/ 	.short	0x0007
        /*0022*/ 	.short	0x0038
        /*0024*/ 	.byte	0x00, 0xf4, 0x21, 0x00


	//----- nvinfo : EIATTR_KPARAM_INFO
	.align		4
.L_15:
        /*0028*/ 	.byte	0x04, 0x17
        /*002a*/ 	.short	(.L_17 - .L_16)
.L_16:
        /*002c*/ 	.word	0x00000000
        /*0030*/ 	.short	0x0006
        /*0032*/ 	.short	0x0030
        /*0034*/ 	.byte	0x00, 0xf4, 0x21, 0x00


	//----- nvinfo : EIATTR_KPARAM_INFO
	.align		4
.L_17:
        /*0038*/ 	.byte	0x04, 0x17
        /*003a*/ 	.short	(.L_19 - .L_18)
.L_18:
        /*003c*/ 	.word	0x00000000
        /*0040*/ 	.short	0x0005
        /*0042*/ 	.short	0x0028
        /*0044*/ 	.byte	0x00, 0xf4, 0x21, 0x00


	//----- nvinfo : EIATTR_KPARAM_INFO
	.align		4
.L_19:
        /*0048*/ 	.byte	0x04, 0x17
        /*004a*/ 	.short	(.L_21 - .L_20)
.L_20:
        /*004c*/ 	.word	0x00000000
        /*0050*/ 	.short	0x0004
        /*0052*/ 	.short	0x0020
        /*0054*/ 	.byte	0x00, 0xf4, 0x21, 0x00


	//----- nvinfo : EIATTR_KPARAM_INFO
	.align		4
.L_21:
        /*0058*/ 	.byte	0x04, 0x17
        /*005a*/ 	.short	(.L_23 - .L_22)
.L_22:
        /*005c*/ 	.word	0x00000000
        /*0060*/ 	.short	0x0003
        /*0062*/ 	.short	0x0018
        /*0064*/ 	.byte	0x00, 0xf4, 0x21, 0x00


	//----- nvinfo : EIATTR_KPARAM_INFO
	.align		4
.L_23:
        /*0068*/ 	.byte	0x04, 0x17
        /*006a*/ 	.short	(.L_25 - .L_24)
.L_24:
        /*006c*/ 	.word	0x00000000
        /*0070*/ 	.short	0x0002
        /*0072*/ 	.short	0x0010
        /*0074*/ 	.byte	0x00, 0xf4, 0x21, 0x00


	//----- nvinfo : EIATTR_KPARAM_INFO
	.align		4
.L_25:
        /*0078*/ 	.byte	0x04, 0x17
        /*007a*/ 	.short	(.L_27 - .L_26)
.L_26:
        /*007c*/ 	.word	0x00000000
        /*0080*/ 	.short	0x0001
        /*0082*/ 	.short	0x0008
        /*0084*/ 	.byte	0x00, 0xf4, 0x21, 0x00


	//----- nvinfo : EIATTR_KPARAM_INFO
	.align		4
.L_27:
        /*0088*/ 	.byte	0x04, 0x17
        /*008a*/ 	.short	(.L_29 - .L_28)
.L_28:
        /*008c*/ 	.word	0x00000000
        /*0090*/ 	.short	0x0000
        /*0092*/ 	.short	0x0000
        /*0094*/ 	.byte	0x00, 0xf4, 0x21, 0x00


	//----- nvinfo : EIATTR_SPARSE_MMA_MASK
	.align		4
.L_29:
        /*0098*/ 	.byte	0x03, 0x50
        /*009a*/ 	.short	0x0000


	//----- nvinfo : EIATTR_MAXREG_COUNT
	.align		4
        /*009c*/ 	.byte	0x03, 0x1b
        /*009e*/ 	.short	0x00ff


	//----- nvinfo : EIATTR_EXIT_INSTR_OFFSETS
	.align		4
        /*00a0*/ 	.byte	0x04, 0x1c
        /*00a2*/ 	.short	(.L_31 - .L_30)


	//   ....[0]....
.L_30:
        /*00a4*/ 	.word	0x00000480


	//----- nvinfo : EIATTR_REQNTID
	.align		4
.L_31:
        /*00a8*/ 	.byte	0x04, 0x10
        /*00aa*/ 	.short	(.L_33 - .L_32)
.L_32:
        /*00ac*/ 	.word	0x00000100
        /*00b0*/ 	.word	0x00000001
        /*00b4*/ 	.word	0x00000001


	//----- nvinfo : EIATTR_CBANK_PARAM_SIZE
	.align		4
.L_33:
        /*00b8*/ 	.byte	0x03, 0x19
        /*00ba*/ 	.short	0x0044


	//----- nvinfo : EIATTR_PARAM_CBANK
	.align		4
        /*00bc*/ 	.byte	0x04, 0x0a
        /*00be*/ 	.short	(.L_35 - .L_34)
	.align		4
.L_34:
        /*00c0*/ 	.word	index@(.nv.constant0.triton_poi_fused__native_batch_norm_legit_no_training_add_convolution_relu_18)
        /*00c4*/ 	.short	0x0210
        /*00c6*/ 	.short	0x0044


	//----- nvinfo : EIATTR_SW_WAR
	.align		4
.L_35:
        /*00c8*/ 	.byte	0x04, 0x36
        /*00ca*/ 	.short	(.L_37 - .L_36)
.L_36:
        /*00cc*/ 	.word	0x00000008
.L_37:


//--------------------- .nv.callgraph             --------------------------
	.section	.nv.callgraph,"",@"SHT_CUDA_CALLGRAPH"
	.align	4
	.sectionentsize	8
	.align		4
        /*0000*/ 	.word	0x00000000
	.align		4
        /*0004*/ 	.word	0xffffffff
	.align		4
        /*0008*/ 	.word	0x00000000
	.align		4
        /*000c*/ 	.word	0xfffffffe
	.align		4
        /*0010*/ 	.word	0x00000000
	.align		4
        /*0014*/ 	.word	0xfffffffd
	.align		4
        /*0018*/ 	.word	0x00000000
	.align		4
        /*001c*/ 	.word	0xfffffffc


//--------------------- .nv.constant4             --------------------------
	.section	.nv.constant4,"a",@progbits
	.align	8
	.align		8
.nv.constant4:
        /*0000*/ 	.dword	_$_str
	.align		8
        /*0008*/ 	.dword	_$_str_$_2


//--------------------- .text.triton_poi_fused__native_batch_norm_legit_no_training_add_convolution_relu_18 --------------------------
	.section	.text.triton_poi_fused__native_batch_norm_legit_no_training_add_convolution_relu_18,"ax",@progbits
	.align	128
        .global         triton_poi_fused__native_batch_norm_legit_no_training_add_convolution_relu_18
        .type           triton_poi_fused__native_batch_norm_legit_no_training_add_convolution_relu_18,@function
        .size           triton_poi_fused__native_batch_norm_legit_no_training_add_convolution_relu_18,(.L_x_1 - triton_poi_fused__native_batch_norm_legit_no_training_add_convolution_relu_18)
        .other          triton_poi_fused__native_batch_norm_legit_no_training_add_convolution_relu_18,@"STO_CUDA_ENTRY STV_DEFAULT"
triton_poi_fused__native_batch_norm_legit_no_training_add_convolution_relu_18:
.text.triton_poi_fused__native_batch_norm_legit_no_training_add_convolution_relu_18:
[----:B------:R-:W-:Y:S01]  /*0000*/  LDC R1, c[0x0][0x28] ;  /* 0x00000a00ff017b82 */ /* 0x000fe20000000800 */
[----:B------:R-:W1:Y:S07]  /*0010*/  S2R R0, SR_TID.X ;  /* 0x0000000000007919 */ /* 0x000e6e0000002100 */
[----:B------:R-:W2:Y:S01]  /*0020*/  LDC.64 R8, c[0x0][0x228] ;  /* 0x00008a00ff087b82 */ /* 0x000ea20000000a00 */
[----:B------:R-:W-:Y:S01]  /*0030*/  ULDC.64 UR4, c[0x0][0x208] ;  /* 0x0000820000047ab9 */ /* 0x000fe20000000a00 */
[----:B------:R-:W3:Y:S06]  /*0040*/  S2R R5, SR_CTAID.X ;  /* 0x0000000000057919 */ /* 0x000eec0000002500 */
[----:B------:R-:W4:Y:S08]  /*0050*/  LDC.64 R10, c[0x0][0x218] ;  /* 0x00008600ff0a7b82 */ /* 0x000f300000000a00 */
[----:B------:R-:W5:Y:S08]  /*0060*/  LDC.64 R18, c[0x0][0x230] ;  /* 0x00008c00ff127b82 */ /* 0x000f700000000a00 */
[----:B------:R-:W5:Y:S01]  /*0070*/  LDC.64 R16, c[0x0][0x238] ;  /* 0x00008e00ff107b82 */ /* 0x000f620000000a00 */
[----:B-1----:R-:W-:-:S07]  /*0080*/  SHF.L.U32 R0, R0, 0x1, RZ ;  /* 0x0000000100007819 */ /* 0x002fce00000006ff */
[----:B------:R-:W1:Y:S01]  /*0090*/  LDC.64 R12, c[0x0][0x240] ;  /* 0x00009000ff0c7b82 */ /* 0x000e620000000a00 */
[----:B---3--:R-:W-:Y:S02]  /*00a0*/  SHF.R.S32.HI R3, RZ, 0x16, R5 ;  /* 0x00000016ff037819 */ /* 0x008fe40000011405 */
[----:B------:R-:W-:Y:S02]  /*00b0*/  LOP3.LUT R0, R0, 0x1fe, RZ, 0xc0, !PT ;  /* 0x000001fe00007812 */ /* 0x000fe400078ec0ff */
[----:B------:R-:W-:Y:S02]  /*00c0*/  SGXT R3, R3, 0x1 ;  /* 0x000000010303781a */ /* 0x000fe40000000200 */
[----:B------:R-:W-:Y:S02]  /*00d0*/  LEA R0, R5, R0, 0x9 ;  /* 0x0000000005007211 */ /* 0x000fe400078e48ff */
[----:B------:R-:W3:Y:S02]  /*00e0*/  LDC.64 R4, c[0x0][0x220] ;  /* 0x00008800ff047b82 */ /* 0x000ee40000000a00 */
[----:B------:R-:W-:-:S04]  /*00f0*/  LEA.HI R3, R3, R0, RZ, 0x9 ;  /* 0x0000000003037211 */ /* 0x000fc800078f48ff */
[----:B------:R-:W-:-:S04]  /*0100*/  LOP3.LUT R3, R3, 0xfffffe00, RZ, 0xc0, !PT ;  /* 0xfffffe0003037812 */ /* 0x000fc800078ec0ff */
[----:B------:R-:W-:Y:S02]  /*0110*/  IADD3 R14, R0, -R3, RZ ;  /* 0x80000003000e7210 */ /* 0x000fe40007ffe0ff */
[----:B------:R-:W1:Y:S03]  /*0120*/  LDC.64 R2, c[0x0][0x210] ;  /* 0x00008400ff027b82 */ /* 0x000e660000000a00 */
[----:B--2---:R-:W-:-:S06]  /*0130*/  IMAD.WIDE R8, R14, 0x4, R8 ;  /* 0x000000040e087825 */ /* 0x004fcc00078e0208 */
[----:B------:R-:W2:Y:S01]  /*0140*/  LDG.E.EL.64 R8, desc[UR4][R8.64] ;  /* 0x0000000408087981 */ /* 0x000ea2000c2e1b00 */
[----:B----4-:R-:W-:-:S04]  /*0150*/  IMAD.WIDE R10, R14, 0x4, R10 ;  /* 0x000000040e0a7825 */ /* 0x010fc800078e020a */
[C---:B---3--:R-:W-:Y:S02]  /*0160*/  IMAD.WIDE R4, R14.reuse, 0x4, R4 ;  /* 0x000000040e047825 */ /* 0x048fe400078e0204 */
[----:B------:R-:W3:Y:S02]  /*0170*/  LDG.E.EL.64 R10, desc[UR4][R10.64] ;  /* 0x000000040a0a7981 */ /* 0x000ee4000c2e1b00 */
[----:B-----5:R-:W-:Y:S02]  /*0180*/  IMAD.WIDE R18, R14, 0x4, R18 ;  /* 0x000000040e127825 */ /* 0x020fe400078e0212 */
[----:B------:R-:W4:Y:S02]  /*0190*/  LDG.E.EL.64 R4, desc[UR4][R4.64] ;  /* 0x0000000404047981 */ /* 0x000f24000c2e1b00 */
[----:B01----:R-:W-:-:S05]  /*01a0*/  IMAD.WIDE R2, R0, 0x4, R2 ;  /* 0x0000000400027825 */ /* 0x003fca00078e0202 */
[----:B------:R-:W3:Y:S01]  /*01b0*/  LDG.E.64 R6, desc[UR4][R2.64] ;  /* 0x0000000402067981 */ /* 0x000ee2000c1e1b00 */
[----:B------:R-:W-:-:S04]  /*01c0*/  IMAD.WIDE R14, R14, 0x4, R16 ;  /* 0x000000040e0e7825 */ /* 0x000fc800078e0210 */
[----:B------:R-:W-:Y:S02]  /*01d0*/  IMAD.WIDE R16, R0, 0x4, R12 ;  /* 0x0000000400107825 */ /* 0x000fe400078e020c */
[----:B------:R0:W5:Y:S04]  /*01e0*/  LDG.E.EL.64 R12, desc[UR4][R18.64] ;  /* 0x00000004120c7981 */ /* 0x000168000c2e1b00 */
[----:B------:R-:W5:Y:S04]  /*01f0*/  LDG.E.EL.64 R14, desc[UR4][R14.64] ;  /* 0x000000040e0e7981 */ /* 0x000f68000c2e1b00 */
[----:B------:R-:W4:Y:S01]  /*0200*/  LDG.E.64 R16, desc[UR4][R16.64] ;  /* 0x0000000410107981 */ /* 0x000f22000c1e1b00 */
[----:B0-----:R-:W-:Y:S01]  /*0210*/  HFMA2.MMA R18, -RZ, RZ, 1.625, 0 ;  /* 0x3e800000ff127435 */ /* 0x001fe200000001ff */
[----:B--2---:R-:W-:Y:S01]  /*0220*/  FADD R8, R8, 9.9999997473787516356e-06 ;  /* 0x3727c5ac08087421 */ /* 0x004fe20000000000 */
[----:B------:R-:W-:-:S03]  /*0230*/  FADD R9, R9, 9.9999997473787516356e-06 ;  /* 0x3727c5ac09097421 */ /* 0x000fc60000000000 */
[----:B------:R-:W0:Y:S08]  /*0240*/  MUFU.SQRT R20, R8 ;  /* 0x0000000800147308 */ /* 0x000e300000002000 */
[----:B------:R1:W2:Y:S01]  /*0250*/  MUFU.SQRT R21, R9 ;  /* 0x0000000900157308 */ /* 0x0002a20000002000 */
[C---:B0-----:R-:W-:Y:S02]  /*0260*/  FSETP.GT.AND P0, PT, R20.reuse, 8.50705917302346158658e+37, PT ;  /* 0x7e8000001400780b */ /* 0x041fe40003f04000 */
[----:B------:R-:W-:Y:S01]  /*0270*/  FSETP.GEU.AND P2, PT, R20, 1.175494350822287508e-38, PT ;  /* 0x008000001400780b */ /* 0x000fe20003f4e000 */
[----:B-1----:R-:W0:Y:S01]  /*0280*/  LDC.64 R8, c[0x0][0x248] ;  /* 0x00009200ff087b82 */ /* 0x002e220000000a00 */
[----:B--2---:R-:W-:-:S02]  /*0290*/  FSETP.GT.AND P1, PT, R21, 8.50705917302346158658e+37, PT ;  /* 0x7e8000001500780b */ /* 0x004fc40003f24000 */
[----:B------:R-:W-:-:S07]  /*02a0*/  FSETP.GEU.AND P3, PT, R21, 1.175494350822287508e-38, PT ;  /* 0x008000001500780b */ /* 0x000fce0003f6e000 */
[----:B------:R-:W-:-:S04]  /*02b0*/  @P0 FMUL R20, R20, 0.25 ;  /* 0x3e80000014140820 */ /* 0x000fc80000400000 */
[----:B------:R-:W-:Y:S01]  /*02c0*/  @!P2 FMUL R20, R20, 16777216 ;  /* 0x4b8000001414a820 */ /* 0x000fe20000400000 */
[----:B------:R-:W-:-:S04]  /*02d0*/  @P1 FMUL R21, R21, 0.25 ;  /* 0x3e80000015151820 */ /* 0x000fc80000400000 */
[----:B------:R-:W-:Y:S01]  /*02e0*/  @!P3 FMUL R21, R21, 16777216 ;  /* 0x4b8000001515b820 */ /* 0x000fe20000400000 */
[----:B------:R-:W1:Y:S01]  /*02f0*/  MUFU.RCP R20, R20 ;  /* 0x0000001400147308 */ /* 0x000e620000001000 */
[----:B------:R-:W-:-:S07]  /*0300*/  FSEL R19, R18, 1, P0 ;  /* 0x3f80000012137808 */ /* 0x000fce0000000000 */
[----:B------:R-:W2:Y:S01]  /*0310*/  MUFU.RCP R21, R21 ;  /* 0x0000001500157308 */ /* 0x000ea20000001000 */
[----:B------:R-:W-:Y:S01]  /*0320*/  FSEL R18, R18, 1, P1 ;  /* 0x3f80000012127808 */ /* 0x000fe20000800000 */
[----:B------:R-:W-:Y:S01]  /*0330*/  @!P2 FMUL R19, R19, 16777216 ;  /* 0x4b8000001313a820 */ /* 0x000fe20000400000 */
[----:B---3--:R-:W-:Y:S01]  /*0340*/  FADD R6, R6, R10 ;  /* 0x0000000a06067221 */ /* 0x008fe20000000000 */
[----:B------:R-:W-:Y:S02]  /*0350*/  FADD R7, R7, R11 ;  /* 0x0000000b07077221 */ /* 0x000fe40000000000 */
[----:B------:R-:W-:Y:S01]  /*0360*/  @!P3 FMUL R18, R18, 16777216 ;  /* 0x4b8000001212b820 */ /* 0x000fe20000400000 */
[----:B-1----:R-:W-:Y:S01]  /*0370*/  FMUL R19, R20, R19 ;  /* 0x0000001314137220 */ /* 0x002fe20000400000 */
[----:B----4-:R-:W-:Y:S01]  /*0380*/  FADD R4, -R4, R6 ;  /* 0x0000000604047221 */ /* 0x010fe20000000100 */
[----:B------:R-:W-:-:S03]  /*0390*/  FADD R5, -R5, R7 ;  /* 0x0000000705057221 */ /* 0x000fc60000000100 */
[----:B------:R-:W-:Y:S01]  /*03a0*/  FMUL R19, R4, R19 ;  /* 0x0000001304137220 */ /* 0x000fe20000400000 */
[----:B--2---:R-:W-:-:S03]  /*03b0*/  FMUL R18, R21, R18 ;  /* 0x0000001215127220 */ /* 0x004fc60000400000 */
[----:B-----5:R-:W-:Y:S01]  /*03c0*/  FFMA R19, R12, R19, R14 ;  /* 0x000000130c137223 */ /* 0x020fe2000000000e */
[----:B------:R-:W-:-:S04]  /*03d0*/  FMUL R18, R5, R18 ;  /* 0x0000001205127220 */ /* 0x000fc80000400000 */
[----:B------:R-:W-:Y:S01]  /*03e0*/  FFMA R18, R13, R18, R15 ;  /* 0x000000120d127223 */ /* 0x000fe2000000000f */
[----:B------:R-:W-:Y:S01]  /*03f0*/  FSETP.GEU.AND P0, PT, R19, -R16, PT ;  /* 0x800000101300720b */ /* 0x000fe20003f0e000 */
[----:B------:R-:W-:Y:S02]  /*0400*/  FADD R16, R16, R19 ;  /* 0x0000001310107221 */ /* 0x000fe40000000000 */
[----:B------:R-:W-:Y:S01]  /*0410*/  FADD R4, R17, R18 ;  /* 0x0000001211047221 */ /* 0x000fe20000000000 */
[----:B------:R-:W-:Y:S01]  /*0420*/  FSETP.GEU.AND P1, PT, R18, -R17, PT ;  /* 0x800000111200720b */ /* 0x000fe20003f2e000 */
[----:B0-----:R-:W-:Y:S01]  /*0430*/  IMAD.WIDE R8, R0, 0x4, R8 ;  /* 0x0000000400087825 */ /* 0x001fe200078e0208 */
[----:B------:R-:W-:Y:S02]  /*0440*/  FSEL R16, R16, RZ, P0 ;  /* 0x000000ff10107208 */ /* 0x000fe40000000000 */
[----:B------:R-:W-:Y:S01]  /*0450*/  FSEL R17, R4, RZ, P1 ;  /* 0x000000ff04117208 */ /* 0x000fe20000800000 */
[----:B------:R-:W-:Y:S04]  /*0460*/  STG.E.64 desc[UR4][R2.64], R6 ;  /* 0x0000000602007986 */ /* 0x000fe8000c101b04 */
[----:B------:R-:W-:Y:S01]  /*0470*/  STG.E.64 desc[UR4][R8.64], R16 ;  /* 0x0000001008007986 */ /* 0x000fe2000c101b04 */
[----:B------:R-:W-:Y:S05]  /*0480*/  EXIT ;  /* 0x000000000000794d */ /* 0x000fea0003800000 */
.L_x_0:
[----:B------:R-:W-:-:S00]  /*0490*/  BRA `(.L_x_0) ;  /* 0xfffffffc00fc7947 */ /* 0x000fc0000383ffff */
[----:B------:R-:W-:-:S00]  /*04a0*/  NOP ;  /* 0x0000000000007918 */ /* 0x000fc00000000000 */
        /* <DEDUP_REMOVED lines=13> */
.L_x_1:


//--------------------- .nv.global.init           --------------------------
	.section	.nv.global.init,"aw",@progbits
.nv.global.init:
	.type		_$_str,@object
	.size		_$_str,(_$_str_$_2 - _$_str)
_$_str:
        /*0000*/ 	.byte	0x5f, 0x5f, 0x43, 0x55, 0x44, 0x41, 0x5f, 0x46, 0x54, 0x5a, 0x00
	.type		_$_str_$_2,@object
	.size		_$_str_$_2,(.L_1 - _$_str_$_2)
_$_str_$_2:
        /*000b*/ 	.byte	0x5f, 0x5f, 0x43, 0x55, 0x44, 0x41, 0x5f, 0x50, 0x52, 0x45, 0x43, 0x5f, 0x53, 0x51, 0x52, 0x54
        /*001b*/ 	.byte	0x00
.L_1:


//--------------------- .nv.constant0.triton_poi_fused__native_batch_norm_legit_no_training_add_convolution_relu_18 --------------------------
	.section	.nv.constant0.triton_poi_fused__native_batch_norm_legit_no_training_add_convolution_relu_18,"a",@progbits
	.sectionflags	@""
	.align	4
.nv.constant0.triton_poi_fused__native_batch_norm_legit_no_training_add_convolution_relu_18:
	.zero		596
